//
// Generated by NVIDIA NVVM Compiler
//
// Compiler Build ID: CL-36424714
// Cuda compilation tools, release 13.0, V13.0.88
// Based on NVVM 20.0.0
//

.version 9.0
.target sm_100
.address_size 64

	// .globl	_Z10cuda_hellov
.extern .func  (.param .b32 func_retval0) vprintf
(
	.param .b64 vprintf_param_0,
	.param .b64 vprintf_param_1
)
;
.global .align 1 .b8 $str[32] = {72, 101, 108, 108, 111, 32, 102, 114, 111, 109, 32, 98, 108, 111, 99, 107, 32, 37, 100, 44, 32, 116, 104, 114, 101, 97, 100, 32, 37, 100, 10};

.visible .entry _Z10cuda_hellov()
{
	.local .align 8 .b8 	__local_depot0[8];
	.reg .b64 	%SP;
	.reg .b64 	%SPL;
	.reg .b32 	%r<5>;
	.reg .b64 	%rd<5>;

	mov.u64 	%SPL, __local_depot0;
	cvta.local.u64 	%SP, %SPL;
	add.u64 	%rd1, %SP, 0;
	add.u64 	%rd2, %SPL, 0;
	mov.u32 	%r1, %ctaid.x;
	mov.u32 	%r2, %tid.x;
	st.local.v2.u32 	[%rd2], {%r1, %r2};
	mov.u64 	%rd3, $str;
	cvta.global.u64 	%rd4, %rd3;
	{ // callseq 0, 0
	.param .b64 param0;
	st.param.b64 	[param0], %rd4;
	.param .b64 param1;
	st.param.b64 	[param1], %rd1;
	.param .b32 retval0;
	call.uni (retval0), 
	vprintf, 
	(
	param0, 
	param1
	);
	ld.param.b32 	%r3, [retval0];
	} // callseq 0
	ret;

}


// ===== COMPILED SASS (sm_100) =====

	.target	sm_100

	.elftype	@"ET_EXEC"


//--------------------- .note.nv.tkinfo           --------------------------
	.section	.note.nv.tkinfo,"",@"SHT_NOTE"
	.sectionflags	@"SHF_NOTE_NV_TKINFO"
	.tkinfo
        /*0018*/ 	.word	0x00000002
        /*0030*/ 	.string	""
        /*0030*/ 	.string	"ptxas"
        /*0030*/ 	.string	"Cuda compilation tools, release 13.0, V13.0.88"
        /*0030*/ 	.string	"Build cuda_13.0.r13.0/compiler.36424714_0"
        /*0030*/ 	.string	"-arch sm_100 -m 64 "



//--------------------- .note.nv.cuinfo           --------------------------
	.section	.note.nv.cuinfo,"",@"SHT_NOTE"
	.sectionflags	@"SHF_NOTE_NV_CUINFO"
        /*0018*/ 	.short	0x0002
        /*001a*/ 	.short	0x0064
        /*001c*/ 	.short	0x0082
	.zero		2


//--------------------- .nv.info                  --------------------------
	.section	.nv.info,"",@"SHT_CUDA_INFO"
	.align	4


	//----- nvinfo : EIATTR_REGCOUNT
	.align		4
        /*0000*/ 	.byte	0x04, 0x2f
        /*0002*/ 	.short	(.L_2 - .L_1)
	.align		4
.L_1:
        /*0004*/ 	.word	index@(_Z10cuda_hellov)
        /*0008*/ 	.word	0x00000018


	//----- nvinfo : EIATTR_FRAME_SIZE
	.align		4
.L_2:
        /*000c*/ 	.byte	0x04, 0x11
        /*000e*/ 	.short	(.L_4 - .L_3)
	.align		4
.L_3:
        /*0010*/ 	.word	index@(_Z10cuda_hellov)
        /*0014*/ 	.word	0x00000008


	//----- nvinfo : EIATTR_MIN_STACK_SIZE
	.align		4
.L_4:
        /*0018*/ 	.byte	0x04, 0x12
        /*001a*/ 	.short	(.L_6 - .L_5)
	.align		4
.L_5:
        /*001c*/ 	.word	index@(_Z10cuda_hellov)
        /*0020*/ 	.word	0x00000008
.L_6:


//--------------------- .nv.compat                --------------------------
	.section	.nv.compat,"",@"SHT_CUDA_COMPAT_INFO"
	.align	4
        /*0000*/ 	.byte	0x02, 0x09, 0x00, 0x00, 0x02, 0x02, 0x01, 0x00, 0x02, 0x05, 0x05, 0x00, 0x03, 0x07, 0x01, 0x01
        /*0010*/ 	.byte	0x02, 0x03, 0x00, 0x00, 0x02, 0x06, 0x01, 0x00, 0x04, 0x0b, 0x08, 0x00, 0x09, 0x00, 0x00, 0x00
        /*0020*/ 	.byte	0x00, 0x00, 0x00, 0x00


//--------------------- .nv.info._Z10cuda_hellov  --------------------------
	.section	.nv.info._Z10cuda_hellov,"",@"SHT_CUDA_INFO"
	.sectionflags	@""
	.align	4


	//----- nvinfo : EIATTR_CUDA_API_VERSION
	.align		4
        /*0000*/ 	.byte	0x04, 0x37
        /*0002*/ 	.short	(.L_8 - .L_7)
.L_7:
        /*0004*/ 	.word	0x00000082


	//----- nvinfo : EIATTR_SPARSE_MMA_MASK
	.align		4
.L_8:
        /*0008*/ 	.byte	0x03, 0x50
        /*000a*/ 	.short	0x0000


	//----- nvinfo : EIATTR_MAXREG_COUNT
	.align		4
        /*000c*/ 	.byte	0x03, 0x1b
        /*000e*/ 	.short	0x00ff


	//----- nvinfo : EIATTR_EXTERNS
	.align		4
        /*0010*/ 	.byte	0x04, 0x0f
        /*0012*/ 	.short	(.L_10 - .L_9)


	//   ....[0]....
	.align		4
.L_9:
        /*0014*/ 	.word	index@(vprintf)


	//----- nvinfo : EIATTR_MERCURY_ISA_VERSION
	.align		4
.L_10:
        /*0018*/ 	.byte	0x03, 0x5f
        /*001a*/ 	.short	0x0101


	//----- nvinfo : EIATTR_VRC_CTA_INIT_COUNT
	.align		4
        /*001c*/ 	.byte	0x02, 0x4a
	.zero		1
	.zero		1


	//----- nvinfo : EIATTR_SYSCALL_OFFSETS
	.align		4
        /*0020*/ 	.byte	0x04, 0x46
        /*0022*/ 	.short	(.L_12 - .L_11)


	//   ....[0]....
.L_11:
        /*0024*/ 	.word	0x000000f0


	//----- nvinfo : EIATTR_EXIT_INSTR_OFFSETS
	.align		4
.L_12:
        /*0028*/ 	.byte	0x04, 0x1c
        /*002a*/ 	.short	(.L_14 - .L_13)


	//   ....[0]....
.L_13:
        /*002c*/ 	.word	0x00000100


	//----- nvinfo : EIATTR_SW_WAR
	.align		4
.L_14:
        /*0030*/ 	.byte	0x04, 0x36
        /*0032*/ 	.short	(.L_16 - .L_15)
.L_15:
        /*0034*/ 	.word	0x00000008
.L_16:


//--------------------- .nv.callgraph             --------------------------
	.section	.nv.callgraph,"",@"SHT_CUDA_CALLGRAPH"
	.align	4
	.sectionentsize	8
	.align		4
        /*0000*/ 	.word	0x00000000
	.align		4
        /*0004*/ 	.word	0xffffffff
	.align		4
        /*0008*/ 	.word	index@(_Z10cuda_hellov)
	.align		4
        /*000c*/ 	.word	index@(vprintf)
	.align		4
        /*0010*/ 	.word	0x00000000
	.align		4
        /*0014*/ 	.word	0xfffffffe
	.align		4
        /*0018*/ 	.word	0x00000000
	.align		4
        /*001c*/ 	.word	0xfffffffd
	.align		4
        /*0020*/ 	.word	0x00000000
	.align		4
        /*0024*/ 	.word	0xfffffffc


//--------------------- .nv.constant4             --------------------------
	.section	.nv.constant4,"a",@progbits
	.align	8
	.align		8
.nv.constant4:
        /*0000*/ 	.dword	vprintf
	.align		8
        /*0008*/ 	.dword	$str


//--------------------- .text._Z10cuda_hellov     --------------------------
	.section	.text._Z10cuda_hellov,"ax",@progbits
	.align	128
        .global         _Z10cuda_hellov
        .type           _Z10cuda_hellov,@function
        .size           _Z10cuda_hellov,(.L_x_2 - _Z10cuda_hellov)
        .other          _Z10cuda_hellov,@"STO_CUDA_ENTRY STV_DEFAULT"
_Z10cuda_hellov:
.text._Z10cuda_hellov:
[----:B------:R-:W0:Y:S01]  /*0000*/  LDC R1, c[0x0][0x37c] ;  /* 0x0000df00ff017b82 */ /* 0x000e220000000800 */
[----:B------:R-:W1:Y:S01]  /*0010*/  S2R R8, SR_CTAID.X ;  /* 0x0000000000087919 */ /* 0x000e620000002500 */
[----:B0-----:R-:W-:Y:S01]  /*0020*/  VIADD R1, R1, 0xfffffff8 ;  /* 0xfffffff801017836 */ /* 0x001fe20000000000 */
[----:B------:R-:W-:Y:S01]  /*0030*/  MOV R0, 0x0 ;  /* 0x0000000000007802 */ /* 0x000fe20000000f00 */
[----:B------:R-:W0:Y:S01]  /*0040*/  LDCU UR4, c[0x0][0x2f8] ;  /* 0x00005f00ff0477ac */ /* 0x000e220008000800 */
[----:B------:R-:W1:Y:S03]  /*0050*/  S2R R9, SR_TID.X ;  /* 0x0000000000097919 */ /* 0x000e660000002100 */
[----:B------:R2:W3:Y:S01]  /*0060*/  LDC.64 R2, c[0x4][R0] ;  /* 0x0100000000027b82 */ /* 0x0004e20000000a00 */
[----:B------:R-:W4:Y:S01]  /*0070*/  LDCU.64 UR6, c[0x4][0x8] ;  /* 0x01000100ff0677ac */ /* 0x000f220008000a00 */
[----:B------:R-:W5:Y:S01]  /*0080*/  LDCU UR5, c[0x0][0x2fc] ;  /* 0x00005f80ff0577ac */ /* 0x000f620008000800 */
[----:B0-----:R-:W-:Y:S01]  /*0090*/  IADD3 R6, P0, PT, R1, UR4, RZ ;  /* 0x0000000401067c10 */ /* 0x001fe2000ff1e0ff */
[----:B----4-:R-:W-:Y:S01]  /*00a0*/  IMAD.U32 R4, RZ, RZ, UR6 ;  /* 0x00000006ff047e24 */ /* 0x010fe2000f8e00ff */
[----:B------:R-:W-:-:S03]  /*00b0*/  MOV R5, UR7 ;  /* 0x0000000700057c02 */ /* 0x000fc60008000f00 */
[----:B-----5:R-:W-:Y:S01]  /*00c0*/  IMAD.X R7, RZ, RZ, UR5, P0 ;  /* 0x00000005ff077e24 */ /* 0x020fe200080e06ff */
[----:B-1----:R2:W-:Y:S07]  /*00d0*/  STL.64 [R1], R8 ;  /* 0x0000000801007387 */ /* 0x0025ee0000100a00 */
[----:B------:R-:W-:-:S07]  /*00e0*/  LEPC R20, `(.L_x_0) ;  /* 0x000000001014794e */ /* 0x000fce0000000000 */
[----:B--23--:R-:W-:Y:S05]  /*00f0*/  CALL.ABS.NOINC R2 ;  /* 0x0000000002007343 */ /* 0x00cfea0003c00000 */
.L_x_0:
[----:B------:R-:W-:Y:S05]  /*0100*/  EXIT ;  /* 0x000000000000794d */ /* 0x000fea0003800000 */
.L_x_1:
[----:B------:R-:W-:-:S00]  /*0110*/  BRA `(.L_x_1) ;  /* 0xfffffffc00fc7947 */ /* 0x000fc0000383ffff */
[----:B------:R-:W-:-:S00]  /*0120*/  NOP ;  /* 0x0000000000007918 */ /* 0x000fc00000000000 */
        /* <DEDUP_REMOVED lines=13> */
.L_x_2:


//--------------------- .nv.global.init           --------------------------
	.section	.nv.global.init,"aw",@progbits
.nv.global.init:
	.type		$str,@object
	.size		$str,(.L_0 - $str)
$str:
        /*0000*/ 	.byte	0x48, 0x65, 0x6c, 0x6c, 0x6f, 0x20, 0x66, 0x72, 0x6f, 0x6d, 0x20, 0x62, 0x6c, 0x6f, 0x63, 0x6b
        /*0010*/ 	.byte	0x20, 0x25, 0x64, 0x2c, 0x20, 0x74, 0x68, 0x72, 0x65, 0x61, 0x64, 0x20, 0x25, 0x64, 0x0a, 0x00
.L_0:


//--------------------- .nv.shared.reserved.0     --------------------------
	.section	.nv.shared.reserved.0,"aw",@nobits
	.weak		__nv_reservedSMEM_offset_0_alias
	.size		__nv_reservedSMEM_offset_0_alias, 0, 64
	.other		__nv_reservedSMEM_offset_0_alias,@"STO_CUDA_RESERVED_SHARED STV_DEFAULT"
__nv_reservedSMEM_offset_0_alias:
	.zero		0
	.zero		64


//--------------------- .nv.constant0._Z10cuda_hellov --------------------------
	.section	.nv.constant0._Z10cuda_hellov,"a",@progbits
	.sectionflags	@""
	.align	4
.nv.constant0._Z10cuda_hellov:
	.zero		896


//--------------------- SYMBOLS --------------------------

	.type		.nv.reservedSmem.offset0,@object
	.size		.nv.reservedSmem.offset0,0x4
	.type		vprintf,@function
